//
// Generated by NVIDIA NVVM Compiler
//
// Compiler Build ID: CL-36424714
// Cuda compilation tools, release 13.0, V13.0.88
// Based on NVVM 20.0.0
//

.version 9.0
.target sm_100
.address_size 64

	// .globl	pixel_binning_2d

.visible .entry pixel_binning_2d(
	.param .u64 .ptr .align 1 pixel_binning_2d_param_0,
	.param .u64 .ptr .align 1 pixel_binning_2d_param_1,
	.param .u32 pixel_binning_2d_param_2,
	.param .u32 pixel_binning_2d_param_3,
	.param .u32 pixel_binning_2d_param_4
)
{
	.reg .pred 	%p<108>;
	.reg .b32 	%r<84>;
	.reg .b32 	%f<148>;
	.reg .b64 	%rd<15>;

	ld.param.u64 	%rd7, [pixel_binning_2d_param_0];
	ld.param.u64 	%rd6, [pixel_binning_2d_param_1];
	ld.param.u32 	%r27, [pixel_binning_2d_param_2];
	ld.param.u32 	%r28, [pixel_binning_2d_param_3];
	ld.param.u32 	%r29, [pixel_binning_2d_param_4];
	cvta.to.global.u64 	%rd1, %rd7;
	mov.u32 	%r30, %ctaid.x;
	mov.u32 	%r31, %ntid.x;
	mov.u32 	%r32, %tid.x;
	mad.lo.s32 	%r1, %r30, %r31, %r32;
	mov.u32 	%r33, %ctaid.y;
	mov.u32 	%r34, %ntid.y;
	mov.u32 	%r35, %tid.y;
	mad.lo.s32 	%r2, %r33, %r34, %r35;
	add.s32 	%r36, %r27, %r29;
	add.s32 	%r37, %r36, -1;
	div.s32 	%r38, %r37, %r29;
	add.s32 	%r39, %r28, %r29;
	add.s32 	%r40, %r39, -1;
	div.s32 	%r3, %r40, %r29;
	setp.ge.s32 	%p1, %r2, %r38;
	setp.ge.s32 	%p2, %r1, %r3;
	or.pred  	%p3, %p1, %p2;
	@%p3 bra 	$L__BB0_79;
	setp.lt.s32 	%p4, %r29, 1;
	mov.f32 	%f110, 0f00000000;
	@%p4 bra 	$L__BB0_78;
	mul.lo.s32 	%r4, %r29, %r2;
	mul.lo.s32 	%r5, %r29, %r1;
	and.b32  	%r6, %r29, 15;
	add.s32 	%r7, %r6, -1;
	and.b32  	%r8, %r29, 7;
	add.s32 	%r9, %r8, -1;
	and.b32  	%r10, %r29, 2147483632;
	and.b32  	%r11, %r29, 3;
	mov.f32 	%f110, 0f00000000;
	mov.b32 	%r79, 0;
$L__BB0_3:
	setp.lt.u32 	%p5, %r29, 16;
	add.s32 	%r13, %r79, %r4;
	mul.lo.s32 	%r14, %r13, %r28;
	mov.b32 	%r82, 0;
	@%p5 bra 	$L__BB0_38;
	mov.b32 	%r80, 0;
$L__BB0_5:
	.pragma "nounroll";
	setp.ge.s32 	%p6, %r13, %r27;
	add.s32 	%r16, %r80, %r5;
	setp.ge.s32 	%p7, %r16, %r28;
	add.s32 	%r44, %r16, %r14;
	mul.wide.s32 	%rd8, %r44, 4;
	add.s64 	%rd2, %rd1, %rd8;
	or.pred  	%p8, %p6, %p7;
	@%p8 bra 	$L__BB0_7;
	ld.global.f32 	%f75, [%rd2];
	add.f32 	%f110, %f110, %f75;
$L__BB0_7:
	add.s32 	%r45, %r16, 1;
	setp.ge.s32 	%p10, %r45, %r28;
	or.pred  	%p11, %p6, %p10;
	@%p11 bra 	$L__BB0_9;
	ld.global.f32 	%f76, [%rd2+4];
	add.f32 	%f110, %f110, %f76;
$L__BB0_9:
	add.s32 	%r46, %r16, 2;
	setp.ge.s32 	%p13, %r46, %r28;
	or.pred  	%p14, %p6, %p13;
	@%p14 bra 	$L__BB0_11;
	ld.global.f32 	%f77, [%rd2+8];
	add.f32 	%f110, %f110, %f77;
$L__BB0_11:
	add.s32 	%r47, %r16, 3;
	setp.ge.s32 	%p16, %r47, %r28;
	or.pred  	%p17, %p6, %p16;
	@%p17 bra 	$L__BB0_13;
	ld.global.f32 	%f78, [%rd2+12];
	add.f32 	%f110, %f110, %f78;
$L__BB0_13:
	add.s32 	%r48, %r16, 4;
	setp.ge.s32 	%p19, %r48, %r28;
	or.pred  	%p20, %p6, %p19;
	@%p20 bra 	$L__BB0_15;
	ld.global.f32 	%f79, [%rd2+16];
	add.f32 	%f110, %f110, %f79;
$L__BB0_15:
	add.s32 	%r49, %r16, 5;
	setp.ge.s32 	%p22, %r49, %r28;
	or.pred  	%p23, %p6, %p22;
	@%p23 bra 	$L__BB0_17;
	ld.global.f32 	%f80, [%rd2+20];
	add.f32 	%f110, %f110, %f80;
$L__BB0_17:
	add.s32 	%r50, %r16, 6;
	setp.ge.s32 	%p25, %r50, %r28;
	or.pred  	%p26, %p6, %p25;
	@%p26 bra 	$L__BB0_19;
	ld.global.f32 	%f81, [%rd2+24];
	add.f32 	%f110, %f110, %f81;
$L__BB0_19:
	add.s32 	%r51, %r16, 7;
	setp.ge.s32 	%p28, %r51, %r28;
	or.pred  	%p29, %p6, %p28;
	@%p29 bra 	$L__BB0_21;
	ld.global.f32 	%f82, [%rd2+28];
	add.f32 	%f110, %f110, %f82;
$L__BB0_21:
	add.s32 	%r52, %r16, 8;
	setp.ge.s32 	%p31, %r52, %r28;
	or.pred  	%p32, %p6, %p31;
	@%p32 bra 	$L__BB0_23;
	ld.global.f32 	%f83, [%rd2+32];
	add.f32 	%f110, %f110, %f83;
$L__BB0_23:
	add.s32 	%r53, %r16, 9;
	setp.ge.s32 	%p34, %r53, %r28;
	or.pred  	%p35, %p6, %p34;
	@%p35 bra 	$L__BB0_25;
	ld.global.f32 	%f84, [%rd2+36];
	add.f32 	%f110, %f110, %f84;
$L__BB0_25:
	add.s32 	%r54, %r16, 10;
	setp.ge.s32 	%p37, %r54, %r28;
	or.pred  	%p38, %p6, %p37;
	@%p38 bra 	$L__BB0_27;
	ld.global.f32 	%f85, [%rd2+40];
	add.f32 	%f110, %f110, %f85;
$L__BB0_27:
	add.s32 	%r55, %r16, 11;
	setp.ge.s32 	%p40, %r55, %r28;
	or.pred  	%p41, %p6, %p40;
	@%p41 bra 	$L__BB0_29;
	ld.global.f32 	%f86, [%rd2+44];
	add.f32 	%f110, %f110, %f86;
$L__BB0_29:
	add.s32 	%r56, %r16, 12;
	setp.ge.s32 	%p43, %r56, %r28;
	or.pred  	%p44, %p6, %p43;
	@%p44 bra 	$L__BB0_31;
	ld.global.f32 	%f87, [%rd2+48];
	add.f32 	%f110, %f110, %f87;
$L__BB0_31:
	add.s32 	%r57, %r16, 13;
	setp.ge.s32 	%p46, %r57, %r28;
	or.pred  	%p47, %p6, %p46;
	@%p47 bra 	$L__BB0_33;
	ld.global.f32 	%f88, [%rd2+52];
	add.f32 	%f110, %f110, %f88;
$L__BB0_33:
	add.s32 	%r58, %r16, 14;
	setp.ge.s32 	%p49, %r58, %r28;
	or.pred  	%p50, %p6, %p49;
	@%p50 bra 	$L__BB0_35;
	ld.global.f32 	%f89, [%rd2+56];
	add.f32 	%f110, %f110, %f89;
$L__BB0_35:
	add.s32 	%r59, %r16, 15;
	setp.ge.s32 	%p52, %r59, %r28;
	or.pred  	%p53, %p6, %p52;
	@%p53 bra 	$L__BB0_37;
	ld.global.f32 	%f90, [%rd2+60];
	add.f32 	%f110, %f110, %f90;
$L__BB0_37:
	add.s32 	%r80, %r80, 16;
	setp.ne.s32 	%p54, %r80, %r10;
	mov.u32 	%r82, %r10;
	@%p54 bra 	$L__BB0_5;
$L__BB0_38:
	setp.eq.s32 	%p55, %r6, 0;
	@%p55 bra 	$L__BB0_77;
	setp.lt.u32 	%p56, %r7, 7;
	@%p56 bra 	$L__BB0_57;
	setp.ge.s32 	%p57, %r13, %r27;
	add.s32 	%r19, %r82, %r5;
	setp.ge.s32 	%p58, %r19, %r28;
	add.s32 	%r61, %r19, %r14;
	mul.wide.s32 	%rd9, %r61, 4;
	add.s64 	%rd3, %rd1, %rd9;
	or.pred  	%p59, %p57, %p58;
	@%p59 bra 	$L__BB0_42;
	ld.global.f32 	%f92, [%rd3];
	add.f32 	%f110, %f110, %f92;
$L__BB0_42:
	add.s32 	%r62, %r19, 1;
	setp.ge.s32 	%p61, %r62, %r28;
	or.pred  	%p62, %p57, %p61;
	@%p62 bra 	$L__BB0_44;
	ld.global.f32 	%f93, [%rd3+4];
	add.f32 	%f110, %f110, %f93;
$L__BB0_44:
	add.s32 	%r63, %r19, 2;
	setp.ge.s32 	%p64, %r63, %r28;
	or.pred  	%p65, %p57, %p64;
	@%p65 bra 	$L__BB0_46;
	ld.global.f32 	%f94, [%rd3+8];
	add.f32 	%f110, %f110, %f94;
$L__BB0_46:
	add.s32 	%r64, %r19, 3;
	setp.ge.s32 	%p67, %r64, %r28;
	or.pred  	%p68, %p57, %p67;
	@%p68 bra 	$L__BB0_48;
	ld.global.f32 	%f95, [%rd3+12];
	add.f32 	%f110, %f110, %f95;
$L__BB0_48:
	add.s32 	%r65, %r19, 4;
	setp.ge.s32 	%p70, %r65, %r28;
	or.pred  	%p71, %p57, %p70;
	@%p71 bra 	$L__BB0_50;
	ld.global.f32 	%f96, [%rd3+16];
	add.f32 	%f110, %f110, %f96;
$L__BB0_50:
	add.s32 	%r66, %r19, 5;
	setp.ge.s32 	%p73, %r66, %r28;
	or.pred  	%p74, %p57, %p73;
	@%p74 bra 	$L__BB0_52;
	ld.global.f32 	%f97, [%rd3+20];
	add.f32 	%f110, %f110, %f97;
$L__BB0_52:
	add.s32 	%r67, %r19, 6;
	setp.ge.s32 	%p76, %r67, %r28;
	or.pred  	%p77, %p57, %p76;
	@%p77 bra 	$L__BB0_54;
	ld.global.f32 	%f98, [%rd3+24];
	add.f32 	%f110, %f110, %f98;
$L__BB0_54:
	add.s32 	%r68, %r19, 7;
	setp.ge.s32 	%p79, %r68, %r28;
	or.pred  	%p80, %p57, %p79;
	@%p80 bra 	$L__BB0_56;
	ld.global.f32 	%f99, [%rd3+28];
	add.f32 	%f110, %f110, %f99;
$L__BB0_56:
	add.s32 	%r82, %r82, 8;
$L__BB0_57:
	setp.eq.s32 	%p81, %r8, 0;
	@%p81 bra 	$L__BB0_77;
	setp.lt.u32 	%p82, %r9, 3;
	@%p82 bra 	$L__BB0_68;
	setp.ge.s32 	%p83, %r13, %r27;
	add.s32 	%r22, %r82, %r5;
	setp.ge.s32 	%p84, %r22, %r28;
	add.s32 	%r70, %r22, %r14;
	mul.wide.s32 	%rd10, %r70, 4;
	add.s64 	%rd4, %rd1, %rd10;
	or.pred  	%p85, %p83, %p84;
	@%p85 bra 	$L__BB0_61;
	ld.global.f32 	%f101, [%rd4];
	add.f32 	%f110, %f110, %f101;
$L__BB0_61:
	add.s32 	%r71, %r22, 1;
	setp.ge.s32 	%p87, %r71, %r28;
	or.pred  	%p88, %p83, %p87;
	@%p88 bra 	$L__BB0_63;
	ld.global.f32 	%f102, [%rd4+4];
	add.f32 	%f110, %f110, %f102;
$L__BB0_63:
	add.s32 	%r72, %r22, 2;
	setp.ge.s32 	%p90, %r72, %r28;
	or.pred  	%p91, %p83, %p90;
	@%p91 bra 	$L__BB0_65;
	ld.global.f32 	%f103, [%rd4+8];
	add.f32 	%f110, %f110, %f103;
$L__BB0_65:
	add.s32 	%r73, %r22, 3;
	setp.ge.s32 	%p93, %r73, %r28;
	or.pred  	%p94, %p83, %p93;
	@%p94 bra 	$L__BB0_67;
	ld.global.f32 	%f104, [%rd4+12];
	add.f32 	%f110, %f110, %f104;
$L__BB0_67:
	add.s32 	%r82, %r82, 4;
$L__BB0_68:
	setp.eq.s32 	%p95, %r11, 0;
	@%p95 bra 	$L__BB0_77;
	setp.ge.s32 	%p96, %r13, %r27;
	add.s32 	%r25, %r82, %r5;
	setp.ge.s32 	%p97, %r25, %r28;
	add.s32 	%r75, %r25, %r14;
	mul.wide.s32 	%rd11, %r75, 4;
	add.s64 	%rd5, %rd1, %rd11;
	or.pred  	%p98, %p96, %p97;
	@%p98 bra 	$L__BB0_71;
	ld.global.f32 	%f105, [%rd5];
	add.f32 	%f110, %f110, %f105;
$L__BB0_71:
	setp.eq.s32 	%p99, %r11, 1;
	@%p99 bra 	$L__BB0_77;
	setp.ge.s32 	%p100, %r13, %r27;
	add.s32 	%r76, %r25, 1;
	setp.ge.s32 	%p101, %r76, %r28;
	or.pred  	%p102, %p100, %p101;
	@%p102 bra 	$L__BB0_74;
	ld.global.f32 	%f106, [%rd5+4];
	add.f32 	%f110, %f110, %f106;
$L__BB0_74:
	setp.eq.s32 	%p103, %r11, 2;
	@%p103 bra 	$L__BB0_77;
	setp.ge.s32 	%p104, %r13, %r27;
	add.s32 	%r77, %r25, 2;
	setp.ge.s32 	%p105, %r77, %r28;
	or.pred  	%p106, %p104, %p105;
	@%p106 bra 	$L__BB0_77;
	ld.global.f32 	%f107, [%rd5+8];
	add.f32 	%f110, %f110, %f107;
$L__BB0_77:
	add.s32 	%r79, %r79, 1;
	setp.ne.s32 	%p107, %r79, %r29;
	@%p107 bra 	$L__BB0_3;
$L__BB0_78:
	mad.lo.s32 	%r78, %r3, %r2, %r1;
	cvta.to.global.u64 	%rd12, %rd6;
	mul.wide.s32 	%rd13, %r78, 4;
	add.s64 	%rd14, %rd12, %rd13;
	st.global.f32 	[%rd14], %f110;
$L__BB0_79:
	ret;

}


// ===== COMPILED SASS (sm_100) =====

	.target	sm_100

	.elftype	@"ET_EXEC"


//--------------------- .note.nv.tkinfo           --------------------------
	.section	.note.nv.tkinfo,"",@"SHT_NOTE"
	.sectionflags	@"SHF_NOTE_NV_TKINFO"
	.tkinfo
        /*0018*/ 	.word	0x00000002
        /*0030*/ 	.string	""
        /*0030*/ 	.string	"ptxas"
        /*0030*/ 	.string	"Cuda compilation tools, release 13.0, V13.0.88"
        /*0030*/ 	.string	"Build cuda_13.0.r13.0/compiler.36424714_0"
        /*0030*/ 	.string	"-arch sm_100 -m 64 "



//--------------------- .note.nv.cuinfo           --------------------------
	.section	.note.nv.cuinfo,"",@"SHT_NOTE"
	.sectionflags	@"SHF_NOTE_NV_CUINFO"
        /*0018*/ 	.short	0x0002
        /*001a*/ 	.short	0x0064
        /*001c*/ 	.short	0x0082
	.zero		2


//--------------------- .nv.info                  --------------------------
	.section	.nv.info,"",@"SHT_CUDA_INFO"
	.align	4


	//----- nvinfo : EIATTR_REGCOUNT
	.align		4
        /*0000*/ 	.byte	0x04, 0x2f
        /*0002*/ 	.short	(.L_1 - .L_0)
	.align		4
.L_0:
        /*0004*/ 	.word	index@(pixel_binning_2d)
        /*0008*/ 	.word	0x00000018


	//----- nvinfo : EIATTR_FRAME_SIZE
	.align		4
.L_1:
        /*000c*/ 	.byte	0x04, 0x11
        /*000e*/ 	.short	(.L_3 - .L_2)
	.align		4
.L_2:
        /*0010*/ 	.word	index@(pixel_binning_2d)
        /*0014*/ 	.word	0x00000000


	//----- nvinfo : EIATTR_MIN_STACK_SIZE
	.align		4
.L_3:
        /*0018*/ 	.byte	0x04, 0x12
        /*001a*/ 	.short	(.L_5 - .L_4)
	.align		4
.L_4:
        /*001c*/ 	.word	index@(pixel_binning_2d)
        /*0020*/ 	.word	0x00000000
.L_5:


//--------------------- .nv.compat                --------------------------
	.section	.nv.compat,"",@"SHT_CUDA_COMPAT_INFO"
	.align	4
        /*0000*/ 	.byte	0x02, 0x09, 0x00, 0x00, 0x02, 0x02, 0x01, 0x00, 0x02, 0x05, 0x05, 0x00, 0x03, 0x07, 0x01, 0x01
        /*0010*/ 	.byte	0x02, 0x03, 0x00, 0x00, 0x02, 0x06, 0x01, 0x00, 0x04, 0x0b, 0x08, 0x00, 0x09, 0x00, 0x00, 0x00
        /*0020*/ 	.byte	0x00, 0x00, 0x00, 0x00


//--------------------- .nv.info.pixel_binning_2d --------------------------
	.section	.nv.info.pixel_binning_2d,"",@"SHT_CUDA_INFO"
	.sectionflags	@""
	.align	4


	//----- nvinfo : EIATTR_CUDA_API_VERSION
	.align		4
        /*0000*/ 	.byte	0x04, 0x37
        /*0002*/ 	.short	(.L_7 - .L_6)
.L_6:
        /*0004*/ 	.word	0x00000082


	//----- nvinfo : EIATTR_KPARAM_INFO
	.align		4
.L_7:
        /*0008*/ 	.byte	0x04, 0x17
        /*000a*/ 	.short	(.L_9 - .L_8)
.L_8:
        /*000c*/ 	.word	0x00000000
        /*0010*/ 	.short	0x0004
        /*0012*/ 	.short	0x0018
        /*0014*/ 	.byte	0x00, 0xf0, 0x11, 0x00


	//----- nvinfo : EIATTR_KPARAM_INFO
	.align		4
.L_9:
        /*0018*/ 	.byte	0x04, 0x17
        /*001a*/ 	.short	(.L_11 - .L_10)
.L_10:
        /*001c*/ 	.word	0x00000000
        /*0020*/ 	.short	0x0003
        /*0022*/ 	.short	0x0014
        /*0024*/ 	.byte	0x00, 0xf0, 0x11, 0x00


	//----- nvinfo : EIATTR_KPARAM_INFO
	.align		4
.L_11:
        /*0028*/ 	.byte	0x04, 0x17
        /*002a*/ 	.short	(.L_13 - .L_12)
.L_12:
        /*002c*/ 	.word	0x00000000
        /*0030*/ 	.short	0x0002
        /*0032*/ 	.short	0x0010
        /*0034*/ 	.byte	0x00, 0xf0, 0x11, 0x00


	//----- nvinfo : EIATTR_KPARAM_INFO
	.align		4
.L_13:
        /*0038*/ 	.byte	0x04, 0x17
        /*003a*/ 	.short	(.L_15 - .L_14)
.L_14:
        /*003c*/ 	.word	0x00000000
        /*0040*/ 	.short	0x0001
        /*0042*/ 	.short	0x0008
        /*0044*/ 	.byte	0x00, 0xf5, 0x21, 0x00


	//----- nvinfo : EIATTR_KPARAM_INFO
	.align		4
.L_15:
        /*0048*/ 	.byte	0x04, 0x17
        /*004a*/ 	.short	(.L_17 - .L_16)
.L_16:
        /*004c*/ 	.word	0x00000000
        /*0050*/ 	.short	0x0000
        /*0052*/ 	.short	0x0000
        /*0054*/ 	.byte	0x00, 0xf5, 0x21, 0x00


	//----- nvinfo : EIATTR_SPARSE_MMA_MASK
	.align		4
.L_17:
        /*0058*/ 	.byte	0x03, 0x50
        /*005a*/ 	.short	0x0000


	//----- nvinfo : EIATTR_MAXREG_COUNT
	.align		4
        /*005c*/ 	.byte	0x03, 0x1b
        /*005e*/ 	.short	0x00ff


	//----- nvinfo : EIATTR_MERCURY_ISA_VERSION
	.align		4
        /*0060*/ 	.byte	0x03, 0x5f
        /*0062*/ 	.short	0x0101


	//----- nvinfo : EIATTR_VRC_CTA_INIT_COUNT
	.align		4
        /*0064*/ 	.byte	0x02, 0x4a
	.zero		1
	.zero		1


	//----- nvinfo : EIATTR_EXIT_INSTR_OFFSETS
	.align		4
        /*0068*/ 	.byte	0x04, 0x1c
        /*006a*/ 	.short	(.L_19 - .L_18)


	//   ....[0]....
.L_18:
        /*006c*/ 	.word	0x00000360


	//   ....[1]....
        /*0070*/ 	.word	0x00000fb0


	//----- nvinfo : EIATTR_CRS_STACK_SIZE
	.align		4
.L_19:
        /*0074*/ 	.byte	0x04, 0x1e
        /*0076*/ 	.short	(.L_21 - .L_20)
.L_20:
        /*0078*/ 	.word	0x00000000


	//----- nvinfo : EIATTR_CBANK_PARAM_SIZE
	.align		4
.L_21:
        /*007c*/ 	.byte	0x03, 0x19
        /*007e*/ 	.short	0x001c


	//----- nvinfo : EIATTR_PARAM_CBANK
	.align		4
        /*0080*/ 	.byte	0x04, 0x0a
        /*0082*/ 	.short	(.L_23 - .L_22)
	.align		4
.L_22:
        /*0084*/ 	.word	index@(.nv.constant0.pixel_binning_2d)
        /*0088*/ 	.short	0x0380
        /*008a*/ 	.short	0x001c


	//----- nvinfo : EIATTR_SW_WAR
	.align		4
.L_23:
        /*008c*/ 	.byte	0x04, 0x36
        /*008e*/ 	.short	(.L_25 - .L_24)
.L_24:
        /*0090*/ 	.word	0x00000008
.L_25:


//--------------------- .nv.callgraph             --------------------------
	.section	.nv.callgraph,"",@"SHT_CUDA_CALLGRAPH"
	.align	4
	.sectionentsize	8
	.align		4
        /*0000*/ 	.word	0x00000000
	.align		4
        /*0004*/ 	.word	0xffffffff
	.align		4
        /*0008*/ 	.word	0x00000000
	.align		4
        /*000c*/ 	.word	0xfffffffe
	.align		4
        /*0010*/ 	.word	0x00000000
	.align		4
        /*0014*/ 	.word	0xfffffffd
	.align		4
        /*0018*/ 	.word	0x00000000
	.align		4
        /*001c*/ 	.word	0xfffffffc


//--------------------- .text.pixel_binning_2d    --------------------------
	.section	.text.pixel_binning_2d,"ax",@progbits
	.align	128
        .global         pixel_binning_2d
        .type           pixel_binning_2d,@function
        .size           pixel_binning_2d,(.L_x_10 - pixel_binning_2d)
        .other          pixel_binning_2d,@"STO_CUDA_ENTRY STV_DEFAULT"
pixel_binning_2d:
.text.pixel_binning_2d:
[----:B------:R-:W-:Y:S08]  /*0000*/  LDC R1, c[0x0][0x37c] ;  /* 0x0000df00ff017b82 */ /* 0x000ff00000000800 */
[----:B------:R-:W0:Y:S01]  /*0010*/  LDC R6, c[0x0][0x398] ;  /* 0x0000e600ff067b82 */ /* 0x000e220000000800 */
[----:B------:R-:W1:Y:S07]  /*0020*/  S2R R11, SR_TID.Y ;  /* 0x00000000000b7919 */ /* 0x000e6e0000002200 */
[----:B------:R-:W2:Y:S08]  /*0030*/  LDC R7, c[0x0][0x394] ;  /* 0x0000e500ff077b82 */ /* 0x000eb00000000800 */
[----:B------:R-:W3:Y:S01]  /*0040*/  LDC R5, c[0x0][0x390] ;  /* 0x0000e400ff057b82 */ /* 0x000ee20000000800 */
[----:B0-----:R-:W-:-:S07]  /*0050*/  IABS R13, R6 ;  /* 0x00000006000d7213 */ /* 0x001fce0000000000 */
[----:B------:R-:W0:Y:S01]  /*0060*/  S2UR UR4, SR_CTAID.X ;  /* 0x00000000000479c3 */ /* 0x000e220000002500 */
[----:B------:R-:W4:Y:S01]  /*0070*/  I2F.RP R0, R13 ;  /* 0x0000000d00007306 */ /* 0x000f220000209400 */
[----:B--2---:R-:W-:-:S06]  /*0080*/  IADD3 R7, PT, PT, R6, -0x1, R7 ;  /* 0xffffffff06077810 */ /* 0x004fcc0007ffe007 */
[----:B------:R-:W1:Y:S01]  /*0090*/  S2UR UR5, SR_CTAID.Y ;  /* 0x00000000000579c3 */ /* 0x000e620000002600 */
[----:B---3--:R-:W-:Y:S01]  /*00a0*/  IADD3 R5, PT, PT, R5, -0x1, R6 ;  /* 0xffffffff05057810 */ /* 0x008fe20007ffe006 */
[----:B----4-:R-:W2:Y:S02]  /*00b0*/  MUFU.RCP R0, R0 ;  /* 0x0000000000007308 */ /* 0x010ea40000001000 */
[----:B--2---:R-:W-:Y:S01]  /*00c0*/  VIADD R2, R0, 0xffffffe ;  /* 0x0ffffffe00027836 */ /* 0x004fe20000000000 */
[----:B------:R-:W-:Y:S02]  /*00d0*/  IABS R0, R5 ;  /* 0x0000000500007213 */ /* 0x000fe40000000000 */
[----:B------:R-:W-:-:S03]  /*00e0*/  LOP3.LUT R5, R5, R6, RZ, 0x3c, !PT ;  /* 0x0000000605057212 */ /* 0x000fc600078e3cff */
[----:B------:R2:W3:Y:S02]  /*00f0*/  F2I.FTZ.U32.TRUNC.NTZ R3, R2 ;  /* 0x0000000200037305 */ /* 0x0004e4000021f000 */
[----:B--2---:R-:W-:Y:S02]  /*0100*/  HFMA2 R2, -RZ, RZ, 0, 0 ;  /* 0x00000000ff027431 */ /* 0x004fe400000001ff */
[----:B---3--:R-:W-:-:S04]  /*0110*/  IMAD.MOV R4, RZ, RZ, -R3 ;  /* 0x000000ffff047224 */ /* 0x008fc800078e0a03 */
[----:B------:R-:W-:Y:S01]  /*0120*/  IMAD R9, R4, R13, RZ ;  /* 0x0000000d04097224 */ /* 0x000fe200078e02ff */
[----:B------:R-:W-:Y:S02]  /*0130*/  IABS R4, R7 ;  /* 0x0000000700047213 */ /* 0x000fe40000000000 */
[----:B------:R-:W-:Y:S01]  /*0140*/  LOP3.LUT R7, R7, R6, RZ, 0x3c, !PT ;  /* 0x0000000607077212 */ /* 0x000fe200078e3cff */
[----:B------:R-:W-:-:S03]  /*0150*/  IMAD.HI.U32 R3, R3, R9, R2 ;  /* 0x0000000903037227 */ /* 0x000fc600078e0002 */
[----:B------:R-:W-:-:S03]  /*0160*/  ISETP.GE.AND P4, PT, R7, RZ, PT ;  /* 0x000000ff0700720c */ /* 0x000fc60003f86270 */
[----:B------:R-:W-:-:S04]  /*0170*/  IMAD.HI.U32 R2, R3, R4, RZ ;  /* 0x0000000403027227 */ /* 0x000fc800078e00ff */
[----:B------:R-:W-:-:S04]  /*0180*/  IMAD.HI.U32 R3, R3, R0, RZ ;  /* 0x0000000003037227 */ /* 0x000fc800078e00ff */
[----:B------:R-:W-:Y:S02]  /*0190*/  IMAD.MOV R8, RZ, RZ, -R3 ;  /* 0x000000ffff087224 */ /* 0x000fe400078e0a03 */
[----:B------:R-:W-:Y:S02]  /*01a0*/  IMAD.MOV R9, RZ, RZ, -R2 ;  /* 0x000000ffff097224 */ /* 0x000fe400078e0a02 */
[C---:B------:R-:W-:Y:S02]  /*01b0*/  IMAD R0, R13.reuse, R8, R0 ;  /* 0x000000080d007224 */ /* 0x040fe400078e0200 */
[C---:B------:R-:W-:Y:S01]  /*01c0*/  IMAD R4, R13.reuse, R9, R4 ;  /* 0x000000090d047224 */ /* 0x040fe200078e0204 */
[----:B------:R-:W0:Y:S01]  /*01d0*/  LDC R8, c[0x0][0x360] ;  /* 0x0000d800ff087b82 */ /* 0x000e220000000800 */
[----:B------:R-:W0:Y:S01]  /*01e0*/  S2R R9, SR_TID.X ;  /* 0x0000000000097919 */ /* 0x000e220000002100 */
[C---:B------:R-:W-:Y:S02]  /*01f0*/  ISETP.GT.U32.AND P2, PT, R13.reuse, R0, PT ;  /* 0x000000000d00720c */ /* 0x040fe40003f44070 */
[----:B------:R-:W-:-:S04]  /*0200*/  ISETP.GT.U32.AND P3, PT, R13, R4, PT ;  /* 0x000000040d00720c */ /* 0x000fc80003f64070 */
[----:B------:R-:W1:Y:S07]  /*0210*/  LDC R10, c[0x0][0x364] ;  /* 0x0000d900ff0a7b82 */ /* 0x000e6e0000000800 */
[----:B------:R-:W-:Y:S01]  /*0220*/  @!P2 IMAD.IADD R0, R0, 0x1, -R13 ;  /* 0x000000010000a824 */ /* 0x000fe200078e0a0d */
[----:B------:R-:W-:Y:S01]  /*0230*/  @!P2 IADD3 R3, PT, PT, R3, 0x1, RZ ;  /* 0x000000010303a810 */ /* 0x000fe20007ffe0ff */
[----:B------:R-:W-:Y:S01]  /*0240*/  @!P3 VIADD R2, R2, 0x1 ;  /* 0x000000010202b836 */ /* 0x000fe20000000000 */
[----:B------:R-:W-:-:S02]  /*0250*/  @!P3 IADD3 R4, PT, PT, R4, -R13, RZ ;  /* 0x8000000d0404b210 */ /* 0x000fc40007ffe0ff */
[-C--:B------:R-:W-:Y:S02]  /*0260*/  ISETP.GE.U32.AND P0, PT, R0, R13.reuse, PT ;  /* 0x0000000d0000720c */ /* 0x080fe40003f06070 */
[----:B------:R-:W-:Y:S02]  /*0270*/  ISETP.GE.U32.AND P1, PT, R4, R13, PT ;  /* 0x0000000d0400720c */ /* 0x000fe40003f26070 */
[----:B------:R-:W-:Y:S02]  /*0280*/  ISETP.GE.AND P3, PT, R5, RZ, PT ;  /* 0x000000ff0500720c */ /* 0x000fe40003f66270 */
[----:B------:R-:W-:-:S07]  /*0290*/  LOP3.LUT R5, RZ, R6, RZ, 0x33, !PT ;  /* 0x00000006ff057212 */ /* 0x000fce00078e33ff */
[----:B------:R-:W-:Y:S01]  /*02a0*/  @P0 VIADD R3, R3, 0x1 ;  /* 0x0000000103030836 */ /* 0x000fe20000000000 */
[----:B------:R-:W-:Y:S01]  /*02b0*/  ISETP.NE.AND P0, PT, R6, RZ, PT ;  /* 0x000000ff0600720c */ /* 0x000fe20003f05270 */
[----:B------:R-:W-:Y:S02]  /*02c0*/  @P1 VIADD R2, R2, 0x1 ;  /* 0x0000000102021836 */ /* 0x000fe40000000000 */
[----:B0-----:R-:W-:Y:S01]  /*02d0*/  IMAD R4, R8, UR4, R9 ;  /* 0x0000000408047c24 */ /* 0x001fe2000f8e0209 */
[----:B------:R-:W-:Y:S01]  /*02e0*/  MOV R0, R3 ;  /* 0x0000000300007202 */ /* 0x000fe20000000f00 */
[----:B------:R-:W-:-:S04]  /*02f0*/  @!P4 IMAD.MOV R2, RZ, RZ, -R2 ;  /* 0x000000ffff02c224 */ /* 0x000fc800078e0a02 */
[----:B------:R-:W-:Y:S01]  /*0300*/  @!P3 IMAD.MOV R0, RZ, RZ, -R0 ;  /* 0x000000ffff00b224 */ /* 0x000fe200078e0a00 */
[----:B------:R-:W-:Y:S01]  /*0310*/  SEL R3, R5, R2, !P0 ;  /* 0x0000000205037207 */ /* 0x000fe20004000000 */
[----:B-1----:R-:W-:-:S03]  /*0320*/  IMAD R2, R10, UR5, R11 ;  /* 0x000000050a027c24 */ /* 0x002fc6000f8e020b */
[----:B------:R-:W-:Y:S02]  /*0330*/  SEL R5, R5, R0, !P0 ;  /* 0x0000000005057207 */ /* 0x000fe40004000000 */
[----:B------:R-:W-:-:S04]  /*0340*/  ISETP.GE.AND P0, PT, R4, R3, PT ;  /* 0x000000030400720c */ /* 0x000fc80003f06270 */
[----:B------:R-:W-:-:S13]  /*0350*/  ISETP.GE.OR P0, PT, R2, R5, P0 ;  /* 0x000000050200720c */ /* 0x000fda0000706670 */
[----:B------:R-:W-:Y:S05]  /*0360*/  @P0 EXIT ;  /* 0x000000000000094d */ /* 0x000fea0003800000 */
[----:B------:R-:W-:Y:S01]  /*0370*/  ISETP.GE.AND P0, PT, R6, 0x1, PT ;  /* 0x000000010600780c */ /* 0x000fe20003f06270 */
[----:B------:R-:W0:Y:S01]  /*0380*/  LDCU.64 UR6, c[0x0][0x358] ;  /* 0x00006b00ff0677ac */ /* 0x000e220008000a00 */
[----:B------:R-:W-:-:S11]  /*0390*/  MOV R0, RZ ;  /* 0x000000ff00007202 */ /* 0x000fd60000000f00 */
[----:B------:R-:W-:Y:S05]  /*03a0*/  @!P0 BRA `(.L_x_0) ;  /* 0x0000000800f08947 */ /* 0x000fea0003800000 */
[C---:B------:R-:W-:Y:S01]  /*03b0*/  LOP3.LUT R14, R6.reuse, 0xf, RZ, 0xc0, !PT ;  /* 0x0000000f060e7812 */ /* 0x040fe200078ec0ff */
[----:B------:R-:W-:Y:S01]  /*03c0*/  UMOV UR4, URZ ;  /* 0x000000ff00047c82 */ /* 0x000fe20008000000 */
[----:B------:R-:W-:-:S03]  /*03d0*/  LOP3.LUT R15, R6, 0x7, RZ, 0xc0, !PT ;  /* 0x00000007060f7812 */ /* 0x000fc600078ec0ff */
[----:B------:R-:W-:Y:S02]  /*03e0*/  VIADD R0, R14, 0xffffffff ;  /* 0xffffffff0e007836 */ /* 0x000fe40000000000 */
[----:B------:R-:W-:-:S03]  /*03f0*/  VIADD R5, R15, 0xffffffff ;  /* 0xffffffff0f057836 */ /* 0x000fc60000000000 */
[----:B------:R-:W-:Y:S01]  /*0400*/  ISETP.GE.U32.AND P1, PT, R0, 0x7, PT ;  /* 0x000000070000780c */ /* 0x000fe20003f26070 */
[----:B------:R-:W-:Y:S01]  /*0410*/  HFMA2 R0, -RZ, RZ, 0, 0 ;  /* 0x00000000ff007431 */ /* 0x000fe200000001ff */
[----:B------:R-:W-:Y:S02]  /*0420*/  ISETP.GE.U32.AND P2, PT, R5, 0x3, PT ;  /* 0x000000030500780c */ /* 0x000fe40003f46070 */
[C---:B------:R-:W-:Y:S02]  /*0430*/  LOP3.LUT R5, R6.reuse, 0x7ffffff0, RZ, 0xc0, !PT ;  /* 0x7ffffff006057812 */ /* 0x040fe400078ec0ff */
[----:B------:R-:W-:-:S09]  /*0440*/  LOP3.LUT R6, R6, 0x3, RZ, 0xc0, !PT ;  /* 0x0000000306067812 */ /* 0x000fd200078ec0ff */
.L_x_8:
[----:B------:R-:W1:Y:S01]  /*0450*/  LDCU UR5, c[0x0][0x398] ;  /* 0x00007300ff0577ac */ /* 0x000e620008000800 */
[----:B------:R-:W-:Y:S02]  /*0460*/  IMAD.MOV.U32 R10, RZ, RZ, RZ ;  /* 0x000000ffff0a7224 */ /* 0x000fe400078e00ff */
[----:B-1----:R-:W-:-:S04]  /*0470*/  IMAD.U32 R13, RZ, RZ, UR5 ;  /* 0x00000005ff0d7e24 */ /* 0x002fc8000f8e00ff */
[----:B------:R-:W-:Y:S01]  /*0480*/  IMAD R7, R2, R13, UR4 ;  /* 0x0000000402077e24 */ /* 0x000fe2000f8e020d */
[----:B------:R-:W-:Y:S01]  /*0490*/  ISETP.GE.U32.AND P0, PT, R13, 0x10, PT ;  /* 0x000000100d00780c */ /* 0x000fe20003f06070 */
[----:B------:R-:W-:-:S06]  /*04a0*/  UIADD3 UR4, UPT, UPT, UR4, 0x1, URZ ;  /* 0x0000000104047890 */ /* 0x000fcc000fffe0ff */
[----:B------:R-:W-:-:S06]  /*04b0*/  ISETP.NE.AND P3, PT, R13, UR4, PT ;  /* 0x000000040d007c0c */ /* 0x000fcc000bf65270 */
[----:B------:R-:W-:Y:S07]  /*04c0*/  @!P0 BRA `(.L_x_1) ;  /* 0x0000000400308947 */ /* 0x000fee0003800000 */
[----:B------:R-:W1:Y:S01]  /*04d0*/  LDC R13, c[0x0][0x398] ;  /* 0x0000e600ff0d7b82 */ /* 0x000e620000000800 */
[----:B------:R-:W2:Y:S01]  /*04e0*/  LDCU UR5, c[0x0][0x390] ;  /* 0x00007200ff0577ac */ /* 0x000ea20008000800 */
[----:B------:R-:W3:Y:S06]  /*04f0*/  LDCU UR8, c[0x0][0x394] ;  /* 0x00007280ff0877ac */ /* 0x000eec0008000800 */
[----:B------:R-:W4:Y:S01]  /*0500*/  LDC.64 R8, c[0x0][0x380] ;  /* 0x0000e000ff087b82 */ /* 0x000f220000000a00 */
[----:B--2---:R-:W-:Y:S01]  /*0510*/  ISETP.GE.AND P0, PT, R7, UR5, PT ;  /* 0x0000000507007c0c */ /* 0x004fe2000bf06270 */
[----:B---3--:R-:W-:-:S12]  /*0520*/  UMOV UR5, URZ ;  /* 0x000000ff00057c82 */ /* 0x008fd80008000000 */
.L_x_2:
[----:B-1----:R-:W-:-:S04]  /*0530*/  IMAD R12, R4, R13, UR5 ;  /* 0x00000005040c7e24 */ /* 0x002fc8000f8e020d */
[----:B------:R-:W-:Y:S01]  /*0540*/  IMAD R11, R7, UR8, R12 ;  /* 0x00000008070b7c24 */ /* 0x000fe2000f8e020c */
[----:B------:R-:W-:-:S03]  /*0550*/  ISETP.GE.OR P6, PT, R12, UR8, P0 ;  /* 0x000000080c007c0c */ /* 0x000fc600087c6670 */
[----:B----4-:R-:W-:-:S10]  /*0560*/  IMAD.WIDE R10, R11, 0x4, R8 ;  /* 0x000000040b0a7825 */ /* 0x010fd400078e0208 */
[----:B0-----:R-:W2:Y:S01]  /*0570*/  @!P6 LDG.E R17, desc[UR6][R10.64] ;  /* 0x000000060a11e981 */ /* 0x001ea2000c1e1900 */
[----:B------:R-:W-:-:S04]  /*0580*/  IADD3 R16, PT, PT, R12, 0x1, RZ ;  /* 0x000000010c107810 */ /* 0x000fc80007ffe0ff */
[----:B------:R-:W-:Y:S01]  /*0590*/  ISETP.GE.OR P4, PT, R16, UR8, P0 ;  /* 0x0000000810007c0c */ /* 0x000fe20008786670 */
[----:B------:R-:W-:-:S05]  /*05a0*/  VIADD R16, R12, 0x2 ;  /* 0x000000020c107836 */ /* 0x000fca0000000000 */
[----:B------:R-:W-:Y:S01]  /*05b0*/  ISETP.GE.OR P5, PT, R16, UR8, P0 ;  /* 0x0000000810007c0c */ /* 0x000fe200087a6670 */
[----:B------:R-:W-:-:S12]  /*05c0*/  VIADD R16, R12, 0x3 ;  /* 0x000000030c107836 */ /* 0x000fd80000000000 */
[----:B------:R-:W3:Y:S01]  /*05d0*/  @!P5 LDG.E R19, desc[UR6][R10.64+0x8] ;  /* 0x000008060a13d981 */ /* 0x000ee2000c1e1900 */
[----:B--2---:R-:W-:Y:S01]  /*05e0*/  @!P6 FADD R0, R0, R17 ;  /* 0x000000110000e221 */ /* 0x004fe20000000000 */
[----:B------:R-:W-:Y:S02]  /*05f0*/  ISETP.GE.OR P6, PT, R16, UR8, P0 ;  /* 0x0000000810007c0c */ /* 0x000fe400087c6670 */
[----:B------:R-:W2:Y:S11]  /*0600*/  @!P4 LDG.E R17, desc[UR6][R10.64+0x4] ;  /* 0x000004060a11c981 */ /* 0x000eb6000c1e1900 */
[----:B------:R-:W4:Y:S01]  /*0610*/  @!P6 LDG.E R21, desc[UR6][R10.64+0xc] ;  /* 0x00000c060a15e981 */ /* 0x000f22000c1e1900 */
[----:B------:R-:W-:Y:S01]  /*0620*/  IADD3 R16, PT, PT, R12, 0x4, RZ ;  /* 0x000000040c107810 */ /* 0x000fe20007ffe0ff */
[----:B--2---:R-:W-:-:S03]  /*0630*/  @!P4 FADD R0, R0, R17 ;  /* 0x000000110000c221 */ /* 0x004fc60000000000 */
[----:B------:R-:W-:Y:S01]  /*0640*/  ISETP.GE.OR P4, PT, R16, UR8, P0 ;  /* 0x0000000810007c0c */ /* 0x000fe20008786670 */
[----:B------:R-:W-:Y:S02]  /*0650*/  VIADD R16, R12, 0x5 ;  /* 0x000000050c107836 */ /* 0x000fe40000000000 */
[----:B---3--:R-:W-:-:S03]  /*0660*/  @!P5 FADD R0, R0, R19 ;  /* 0x000000130000d221 */ /* 0x008fc60000000000 */
[----:B------:R-:W-:Y:S01]  /*0670*/  ISETP.GE.OR P5, PT, R16, UR8, P0 ;  /* 0x0000000810007c0c */ /* 0x000fe200087a6670 */
[----:B------:R-:W-:Y:S02]  /*0680*/  VIADD R16, R12, 0x6 ;  /* 0x000000060c107836 */ /* 0x000fe40000000000 */
[----:B----4-:R-:W-:-:S04]  /*0690*/  @!P6 FADD R0, R0, R21 ;  /* 0x000000150000e221 */ /* 0x010fc80000000000 */
[----:B------:R-:W2:Y:S01]  /*06a0*/  @!P4 LDG.E R17, desc[UR6][R10.64+0x10] ;  /* 0x000010060a11c981 */ /* 0x000ea2000c1e1900 */
[----:B------:R-:W-:-:S05]  /*06b0*/  ISETP.GE.OR P6, PT, R16, UR8, P0 ;  /* 0x0000000810007c0c */ /* 0x000fca00087c6670 */
[----:B------:R-:W3:Y:S08]  /*06c0*/  @!P5 LDG.E R19, desc[UR6][R10.64+0x14] ;  /* 0x000014060a13d981 */ /* 0x000ef0000c1e1900 */
[----:B------:R-:W4:Y:S01]  /*06d0*/  @!P6 LDG.E R21, desc[UR6][R10.64+0x18] ;  /* 0x000018060a15e981 */ /* 0x000f22000c1e1900 */
[----:B------:R-:W-:Y:S01]  /*06e0*/  IADD3 R16, PT, PT, R12, 0x7, RZ ;  /* 0x000000070c107810 */ /* 0x000fe20007ffe0ff */
[----:B--2---:R-:W-:-:S03]  /*06f0*/  @!P4 FADD R0, R0, R17 ;  /* 0x000000110000c221 */ /* 0x004fc60000000000 */
[----:B------:R-:W-:Y:S01]  /*0700*/  ISETP.GE.OR P4, PT, R16, UR8, P0 ;  /* 0x0000000810007c0c */ /* 0x000fe20008786670 */
[----:B------:R-:W-:Y:S02]  /*0710*/  VIADD R16, R12, 0x8 ;  /* 0x000000080c107836 */ /* 0x000fe40000000000 */
[----:B---3--:R-:W-:-:S03]  /*0720*/  @!P5 FADD R0, R0, R19 ;  /* 0x000000130000d221 */ /* 0x008fc60000000000 */
[----:B------:R-:W-:Y:S01]  /*0730*/  ISETP.GE.OR P5, PT, R16, UR8, P0 ;  /* 0x0000000810007c0c */ /* 0x000fe200087a6670 */
[----:B------:R-:W-:-:S06]  /*0740*/  VIADD R16, R12, 0x9 ;  /* 0x000000090c107836 */ /* 0x000fcc0000000000 */
[----:B------:R-:W2:Y:S01]  /*0750*/  @!P4 LDG.E R17, desc[UR6][R10.64+0x1c] ;  /* 0x00001c060a11c981 */ /* 0x000ea2000c1e1900 */
[----:B----4-:R-:W-:Y:S01]  /*0760*/  @!P6 FADD R0, R0, R21 ;  /* 0x000000150000e221 */ /* 0x010fe20000000000 */
[----:B------:R-:W-:-:S04]  /*0770*/  ISETP.GE.OR P6, PT, R16, UR8, P0 ;  /* 0x0000000810007c0c */ /* 0x000fc800087c6670 */
[----:B------:R-:W3:Y:S09]  /*0780*/  @!P5 LDG.E R19, desc[UR6][R10.64+0x20] ;  /* 0x000020060a13d981 */ /* 0x000ef2000c1e1900 */
        /* <DEDUP_REMOVED lines=16> */
[C---:B------:R-:W-:Y:S02]  /*0890*/  VIADD R17, R12.reuse, 0xe ;  /* 0x0000000e0c117836 */ /* 0x040fe40000000000 */
[----:B------:R-:W-:Y:S02]  /*08a0*/  VIADD R12, R12, 0xf ;  /* 0x0000000f0c0c7836 */ /* 0x000fe40000000000 */
[----:B---3--:R-:W-:Y:S01]  /*08b0*/  @!P5 FADD R0, R0, R19 ;  /* 0x000000130000d221 */ /* 0x008fe20000000000 */
[----:B------:R-:W-:-:S07]  /*08c0*/  ISETP.GE.OR P5, PT, R17, UR8, P0 ;  /* 0x0000000811007c0c */ /* 0x000fce00087a6670 */
[----:B------:R-:W2:Y:S01]  /*08d0*/  @!P4 LDG.E R17, desc[UR6][R10.64+0x34] ;  /* 0x000034060a11c981 */ /* 0x000ea2000c1e1900 */
[----:B----4-:R-:W-:Y:S01]  /*08e0*/  @!P6 FADD R0, R0, R21 ;  /* 0x000000150000e221 */ /* 0x010fe20000000000 */
[----:B------:R-:W-:-:S04]  /*08f0*/  ISETP.GE.OR P6, PT, R12, UR8, P0 ;  /* 0x000000080c007c0c */ /* 0x000fc800087c6670 */
[----:B------:R-:W3:Y:S09]  /*0900*/  @!P5 LDG.E R19, desc[UR6][R10.64+0x38] ;  /* 0x000038060a13d981 */ /* 0x000ef2000c1e1900 */
[----:B------:R-:W4:Y:S01]  /*0910*/  @!P6 LDG.E R21, desc[UR6][R10.64+0x3c] ;  /* 0x00003c060a15e981 */ /* 0x000f22000c1e1900 */
[----:B------:R-:W-:Y:S01]  /*0920*/  UIADD3 UR5, UPT, UPT, UR5, 0x10, URZ ;  /* 0x0000001005057890 */ /* 0x000fe2000fffe0ff */
[----:B--2---:R-:W-:-:S05]  /*0930*/  @!P4 FADD R0, R0, R17 ;  /* 0x000000110000c221 */ /* 0x004fca0000000000 */
[----:B------:R-:W-:Y:S01]  /*0940*/  ISETP.NE.AND P4, PT, R5, UR5, PT ;  /* 0x0000000505007c0c */ /* 0x000fe2000bf85270 */
[----:B---3--:R-:W-:-:S04]  /*0950*/  @!P5 FADD R0, R0, R19 ;  /* 0x000000130000d221 */ /* 0x008fc80000000000 */
[----:B----4-:R-:W-:-:S08]  /*0960*/  @!P6 FADD R0, R0, R21 ;  /* 0x000000150000e221 */ /* 0x010fd00000000000 */
[----:B------:R-:W-:Y:S05]  /*0970*/  @P4 BRA `(.L_x_2) ;  /* 0xfffffff800ec4947 */ /* 0x000fea000383ffff */
[----:B------:R-:W-:-:S07]  /*0980*/  MOV R10, R5 ;  /* 0x00000005000a7202 */ /* 0x000fce0000000f00 */
.L_x_1:
[----:B------:R-:W-:-:S13]  /*0990*/  ISETP.NE.AND P0, PT, R14, RZ, PT ;  /* 0x000000ff0e00720c */ /* 0x000fda0003f05270 */
[----:B------:R-:W-:Y:S05]  /*09a0*/  @!P0 BRA `(.L_x_3) ;  /* 0x00000004006c8947 */ /* 0x000fea0003800000 */
[----:B------:R-:W-:Y:S01]  /*09b0*/  ISETP.NE.AND P4, PT, R15, RZ, PT ;  /* 0x000000ff0f00720c */ /* 0x000fe20003f85270 */
[----:B------:R-:W-:-:S12]  /*09c0*/  @!P1 BRA `(.L_x_4) ;  /* 0x0000000000989947 */ /* 0x000fd80003800000 */
[----:B------:R-:W1:Y:S01]  /*09d0*/  LDCU.64 UR8, c[0x0][0x390] ;  /* 0x00007200ff0877ac */ /* 0x000e620008000a00 */
[----:B------:R-:W2:Y:S01]  /*09e0*/  LDC.64 R8, c[0x0][0x380] ;  /* 0x0000e000ff087b82 */ /* 0x000ea20000000a00 */
[----:B------:R-:W-:Y:S01]  /*09f0*/  IMAD R16, R4, R13, R10 ;  /* 0x0000000d04107224 */ /* 0x000fe200078e020a */
[----:B-1----:R-:W-:-:S03]  /*0a00*/  ISETP.GE.AND P0, PT, R7, UR8, PT ;  /* 0x0000000807007c0c */ /* 0x002fc6000bf06270 */
[----:B------:R-:W-:Y:S01]  /*0a10*/  IMAD R11, R7, UR9, R16 ;  /* 0x00000009070b7c24 */ /* 0x000fe2000f8e0210 */
[----:B------:R-:W-:-:S03]  /*0a20*/  ISETP.GE.OR P5, PT, R16, UR9, P0 ;  /* 0x0000000910007c0c */ /* 0x000fc600087a6670 */
[----:B--2---:R-:W-:-:S10]  /*0a30*/  IMAD.WIDE R8, R11, 0x4, R8 ;  /* 0x000000040b087825 */ /* 0x004fd400078e0208 */
[----:B0-----:R-:W2:Y:S01]  /*0a40*/  @!P5 LDG.E R11, desc[UR6][R8.64] ;  /* 0x00000006080bd981 */ /* 0x001ea2000c1e1900 */
[----:B------:R-:W-:-:S05]  /*0a50*/  VIADD R12, R16, 0x1 ;  /* 0x00000001100c7836 */ /* 0x000fca0000000000 */
[----:B------:R-:W-:Y:S01]  /*0a60*/  ISETP.GE.OR P6, PT, R12, UR9, P0 ;  /* 0x000000090c007c0c */ /* 0x000fe200087c6670 */
[----:B------:R-:W-:Y:S02]  /*0a70*/  VIADD R12, R16, 0x2 ;  /* 0x00000002100c7836 */ /* 0x000fe40000000000 */
[----:B--2---:R-:W-:-:S03]  /*0a80*/  @!P5 FADD R0, R0, R11 ;  /* 0x0000000b0000d221 */ /* 0x004fc60000000000 */
[----:B------:R-:W-:-:S07]  /*0a90*/  ISETP.GE.OR P5, PT, R12, UR9, P0 ;  /* 0x000000090c007c0c */ /* 0x000fce00087a6670 */
[----:B------:R-:W2:Y:S06]  /*0aa0*/  @!P6 LDG.E R11, desc[UR6][R8.64+0x4] ;  /* 0x00000406080be981 */ /* 0x000eac000c1e1900 */
[----:B------:R-:W3:Y:S01]  /*0ab0*/  @!P5 LDG.E R17, desc[UR6][R8.64+0x8] ;  /* 0x000008060811d981 */ /* 0x000ee2000c1e1900 */
[----:B------:R-:W-:Y:S01]  /*0ac0*/  IADD3 R12, PT, PT, R16, 0x3, RZ ;  /* 0x00000003100c7810 */ /* 0x000fe20007ffe0ff */
[----:B--2---:R-:W-:Y:S01]  /*0ad0*/  @!P6 FADD R0, R0, R11 ;  /* 0x0000000b0000e221 */ /* 0x004fe20000000000 */
[----:B------:R-:W-:Y:S02]  /*0ae0*/  VIADD R11, R16, 0x4 ;  /* 0x00000004100b7836 */ /* 0x000fe40000000000 */
[----:B------:R-:W-:Y:S01]  /*0af0*/  ISETP.GE.OR P6, PT, R12, UR9, P0 ;  /* 0x000000090c007c0c */ /* 0x000fe200087c6670 */
[----:B---3--:R-:W-:-:S02]  /*0b00*/  @!P5 FADD R0, R0, R17 ;  /* 0x000000110000d221 */ /* 0x008fc40000000000 */
[----:B------:R-:W-:-:S10]  /*0b10*/  ISETP.GE.OR P5, PT, R11, UR9, P0 ;  /* 0x000000090b007c0c */ /* 0x000fd400087a6670 */
[----:B------:R-:W2:Y:S04]  /*0b20*/  @!P6 LDG.E R11, desc[UR6][R8.64+0xc] ;  /* 0x00000c06080be981 */ /* 0x000ea8000c1e1900 */
[----:B------:R-:W3:Y:S01]  /*0b30*/  @!P5 LDG.E R17, desc[UR6][R8.64+0x10] ;  /* 0x000010060811d981 */ /* 0x000ee2000c1e1900 */
[----:B------:R-:W-:Y:S02]  /*0b40*/  VIADD R12, R16, 0x5 ;  /* 0x00000005100c7836 */ /* 0x000fe40000000000 */
[----:B--2---:R-:W-:Y:S01]  /*0b50*/  @!P6 FADD R0, R0, R11 ;  /* 0x0000000b0000e221 */ /* 0x004fe20000000000 */
[----:B------:R-:W-:Y:S02]  /*0b60*/  IADD3 R11, PT, PT, R16, 0x6, RZ ;  /* 0x00000006100b7810 */ /* 0x000fe40007ffe0ff */
[----:B------:R-:W-:Y:S01]  /*0b70*/  ISETP.GE.OR P6, PT, R12, UR9, P0 ;  /* 0x000000090c007c0c */ /* 0x000fe200087c6670 */
[----:B---3--:R-:W-:Y:S01]  /*0b80*/  @!P5 FADD R0, R0, R17 ;  /* 0x000000110000d221 */ /* 0x008fe20000000000 */
[----:B------:R-:W-:Y:S01]  /*0b90*/  ISETP.GE.OR P5, PT, R11, UR9, P0 ;  /* 0x000000090b007c0c */ /* 0x000fe200087a6670 */
[----:B------:R-:W-:-:S05]  /*0ba0*/  VIADD R11, R16, 0x7 ;  /* 0x00000007100b7836 */ /* 0x000fca0000000000 */
[----:B------:R-:W-:-:S05]  /*0bb0*/  ISETP.GE.OR P0, PT, R11, UR9, P0 ;  /* 0x000000090b007c0c */ /* 0x000fca0008706670 */
[----:B------:R-:W2:Y:S04]  /*0bc0*/  @!P6 LDG.E R11, desc[UR6][R8.64+0x14] ;  /* 0x00001406080be981 */ /* 0x000ea8000c1e1900 */
[----:B------:R-:W3:Y:S04]  /*0bd0*/  @!P5 LDG.E R17, desc[UR6][R8.64+0x18] ;  /* 0x000018060811d981 */ /* 0x000ee8000c1e1900 */
[----:B------:R-:W4:Y:S01]  /*0be0*/  @!P0 LDG.E R19, desc[UR6][R8.64+0x1c] ;  /* 0x00001c0608138981 */ /* 0x000f22000c1e1900 */
[----:B------:R-:W-:Y:S01]  /*0bf0*/  IADD3 R10, PT, PT, R10, 0x8, RZ ;  /* 0x000000080a0a7810 */ /* 0x000fe20007ffe0ff */
[----:B--2---:R-:W-:-:S04]  /*0c00*/  @!P6 FADD R0, R0, R11 ;  /* 0x0000000b0000e221 */ /* 0x004fc80000000000 */
[----:B---3--:R-:W-:-:S04]  /*0c10*/  @!P5 FADD R0, R0, R17 ;  /* 0x000000110000d221 */ /* 0x008fc80000000000 */
[----:B----4-:R-:W-:-:S07]  /*0c20*/  @!P0 FADD R0, R0, R19 ;  /* 0x0000001300008221 */ /* 0x010fce0000000000 */
.L_x_4:
[----:B------:R-:W-:Y:S05]  /*0c30*/  @!P4 BRA `(.L_x_3) ;  /* 0x0000000000c8c947 */ /* 0x000fea0003800000 */
[----:B------:R-:W-:Y:S05]  /*0c40*/  @!P2 BRA `(.L_x_5) ;  /* 0x000000000058a947 */ /* 0x000fea0003800000 */
[----:B------:R-:W1:Y:S01]  /*0c50*/  LDCU.64 UR8, c[0x0][0x390] ;  /* 0x00007200ff0877ac */ /* 0x000e620008000a00 */
[----:B------:R-:W2:Y:S01]  /*0c60*/  LDC.64 R8, c[0x0][0x380] ;  /* 0x0000e000ff087b82 */ /* 0x000ea20000000a00 */
[----:B------:R-:W-:-:S04]  /*0c70*/  IMAD R12, R4, R13, R10 ;  /* 0x0000000d040c7224 */ /* 0x000fc800078e020a */
[C---:B------:R-:W-:Y:S01]  /*0c80*/  VIADD R16, R12.reuse, 0x1 ;  /* 0x000000010c107836 */ /* 0x040fe20000000000 */
[----:B------:R-:W-:Y:S02]  /*0c90*/  IADD3 R17, PT, PT, R12, 0x2, RZ ;  /* 0x000000020c117810 */ /* 0x000fe40007ffe0ff */
[C---:B-1----:R-:W-:Y:S01]  /*0ca0*/  ISETP.GE.AND P0, PT, R7.reuse, UR8, PT ;  /* 0x0000000807007c0c */ /* 0x042fe2000bf06270 */
[----:B------:R-:W-:-:S03]  /*0cb0*/  IMAD R11, R7, UR9, R12 ;  /* 0x00000009070b7c24 */ /* 0x000fc6000f8e020c */
[----:B------:R-:W-:Y:S02]  /*0cc0*/  ISETP.GE.OR P4, PT, R12, UR9, P0 ;  /* 0x000000090c007c0c */ /* 0x000fe40008786670 */
[----:B------:R-:W-:Y:S01]  /*0cd0*/  ISETP.GE.OR P5, PT, R16, UR9, P0 ;  /* 0x0000000910007c0c */ /* 0x000fe200087a6670 */
[----:B--2---:R-:W-:Y:S01]  /*0ce0*/  IMAD.WIDE R8, R11, 0x4, R8 ;  /* 0x000000040b087825 */ /* 0x004fe200078e0208 */
[----:B------:R-:W-:-:S03]  /*0cf0*/  ISETP.GE.OR P6, PT, R17, UR9, P0 ;  /* 0x0000000911007c0c */ /* 0x000fc600087c6670 */
[----:B------:R-:W-:-:S05]  /*0d00*/  VIADD R11, R12, 0x3 ;  /* 0x000000030c0b7836 */ /* 0x000fca0000000000 */
[----:B------:R-:W-:Y:S02]  /*0d10*/  ISETP.GE.OR P0, PT, R11, UR9, P0 ;  /* 0x000000090b007c0c */ /* 0x000fe40008706670 */
[----:B0-----:R-:W2:Y:S04]  /*0d20*/  @!P4 LDG.E R11, desc[UR6][R8.64] ;  /* 0x00000006080bc981 */ /* 0x001ea8000c1e1900 */
[----:B------:R-:W3:Y:S04]  /*0d30*/  @!P5 LDG.E R17, desc[UR6][R8.64+0x4] ;  /* 0x000004060811d981 */ /* 0x000ee8000c1e1900 */
[----:B------:R-:W4:Y:S04]  /*0d40*/  @!P6 LDG.E R19, desc[UR6][R8.64+0x8] ;  /* 0x000008060813e981 */ /* 0x000f28000c1e1900 */
[----:B------:R-:W5:Y:S01]  /*0d50*/  @!P0 LDG.E R21, desc[UR6][R8.64+0xc] ;  /* 0x00000c0608158981 */ /* 0x000f62000c1e1900 */
[----:B------:R-:W-:Y:S01]  /*0d60*/  IADD3 R10, PT, PT, R10, 0x4, RZ ;  /* 0x000000040a0a7810 */ /* 0x000fe20007ffe0ff */
[----:B--2---:R-:W-:-:S04]  /*0d70*/  @!P4 FADD R0, R0, R11 ;  /* 0x0000000b0000c221 */ /* 0x004fc80000000000 */
[----:B---3--:R-:W-:-:S04]  /*0d80*/  @!P5 FADD R0, R0, R17 ;  /* 0x000000110000d221 */ /* 0x008fc80000000000 */
[----:B----4-:R-:W-:-:S04]  /*0d90*/  @!P6 FADD R0, R0, R19 ;  /* 0x000000130000e221 */ /* 0x010fc80000000000 */
[----:B-----5:R-:W-:-:S07]  /*0da0*/  @!P0 FADD R0, R0, R21 ;  /* 0x0000001500008221 */ /* 0x020fce0000000000 */
.L_x_5:
[----:B------:R-:W-:-:S13]  /*0db0*/  ISETP.NE.AND P0, PT, R6, RZ, PT ;  /* 0x000000ff0600720c */ /* 0x000fda0003f05270 */
[----:B------:R-:W-:Y:S05]  /*0dc0*/  @!P0 BRA `(.L_x_3) ;  /* 0x0000000000648947 */ /* 0x000fea0003800000 */
[----:B------:R-:W1:Y:S01]  /*0dd0*/  LDCU.64 UR8, c[0x0][0x390] ;  /* 0x00007200ff0877ac */ /* 0x000e620008000a00 */
[----:B------:R-:W2:Y:S01]  /*0de0*/  LDC.64 R8, c[0x0][0x380] ;  /* 0x0000e000ff087b82 */ /* 0x000ea20000000a00 */
[----:B------:R-:W-:Y:S01]  /*0df0*/  IMAD R10, R4, R13, R10 ;  /* 0x0000000d040a7224 */ /* 0x000fe200078e020a */
[----:B------:R-:W-:Y:S01]  /*0e00*/  BSSY.RECONVERGENT B0, `(.L_x_6) ;  /* 0x0000009000007945 */ /* 0x000fe20003800200 */
[----:B------:R-:W-:-:S03]  /*0e10*/  ISETP.NE.AND P4, PT, R6, 0x1, PT ;  /* 0x000000010600780c */ /* 0x000fc60003f85270 */
[----:B-1----:R-:W-:Y:S01]  /*0e20*/  ISETP.GE.AND P0, PT, R10, UR9, PT ;  /* 0x000000090a007c0c */ /* 0x002fe2000bf06270 */
[----:B------:R-:W-:-:S03]  /*0e30*/  IMAD R11, R7, UR9, R10 ;  /* 0x00000009070b7c24 */ /* 0x000fc6000f8e020a */
[----:B------:R-:W-:Y:S01]  /*0e40*/  ISETP.GE.OR P0, PT, R7, UR8, P0 ;  /* 0x0000000807007c0c */ /* 0x000fe20008706670 */
[----:B--2---:R-:W-:-:S12]  /*0e50*/  IMAD.WIDE R8, R11, 0x4, R8 ;  /* 0x000000040b087825 */ /* 0x004fd800078e0208 */
[----:B------:R-:W-:Y:S05]  /*0e60*/  @P0 BRA `(.L_x_7) ;  /* 0x0000000000080947 */ /* 0x000fea0003800000 */
[----:B0-----:R-:W2:Y:S02]  /*0e70*/  LDG.E R11, desc[UR6][R8.64] ;  /* 0x00000006080b7981 */ /* 0x001ea4000c1e1900 */
[----:B--2---:R-:W-:-:S07]  /*0e80*/  FADD R0, R0, R11 ;  /* 0x0000000b00007221 */ /* 0x004fce0000000000 */
.L_x_7:
[----:B0-----:R-:W-:Y:S05]  /*0e90*/  BSYNC.RECONVERGENT B0 ;  /* 0x0000000000007941 */ /* 0x001fea0003800200 */
.L_x_6:
[----:B------:R-:W-:Y:S05]  /*0ea0*/  @!P4 BRA `(.L_x_3) ;  /* 0x00000000002cc947 */ /* 0x000fea0003800000 */
[C---:B------:R-:W-:Y:S01]  /*0eb0*/  VIADD R11, R10.reuse, 0x1 ;  /* 0x000000010a0b7836 */ /* 0x040fe20000000000 */
[----:B------:R-:W-:-:S04]  /*0ec0*/  IADD3 R10, PT, PT, R10, 0x2, RZ ;  /* 0x000000020a0a7810 */ /* 0x000fc80007ffe0ff */
[----:B------:R-:W-:Y:S02]  /*0ed0*/  ISETP.GE.AND P0, PT, R11, UR9, PT ;  /* 0x000000090b007c0c */ /* 0x000fe4000bf06270 */
[----:B------:R-:W-:Y:S02]  /*0ee0*/  ISETP.GE.AND P4, PT, R10, UR9, PT ;  /* 0x000000090a007c0c */ /* 0x000fe4000bf86270 */
[C---:B------:R-:W-:Y:S02]  /*0ef0*/  ISETP.GE.OR P0, PT, R7.reuse, UR8, P0 ;  /* 0x0000000807007c0c */ /* 0x040fe40008706670 */
[----:B------:R-:W-:-:S04]  /*0f00*/  ISETP.GE.OR P4, PT, R7, UR8, P4 ;  /* 0x0000000807007c0c */ /* 0x000fc8000a786670 */
[----:B------:R-:W-:-:S07]  /*0f10*/  ISETP.EQ.OR P4, PT, R6, 0x2, P4 ;  /* 0x000000020600780c */ /* 0x000fce0002782670 */
[----:B------:R-:W2:Y:S06]  /*0f20*/  @!P0 LDG.E R7, desc[UR6][R8.64+0x4] ;  /* 0x0000040608078981 */ /* 0x000eac000c1e1900 */
[----:B------:R-:W3:Y:S01]  /*0f30*/  @!P4 LDG.E R11, desc[UR6][R8.64+0x8] ;  /* 0x00000806080bc981 */ /* 0x000ee2000c1e1900 */
[----:B--2---:R-:W-:-:S04]  /*0f40*/  @!P0 FADD R0, R0, R7 ;  /* 0x0000000700008221 */ /* 0x004fc80000000000 */
[----:B---3--:R-:W-:-:S07]  /*0f50*/  @!P4 FADD R0, R0, R11 ;  /* 0x0000000b0000c221 */ /* 0x008fce0000000000 */
.L_x_3:
[----:B------:R-:W-:Y:S05]  /*0f60*/  @P3 BRA `(.L_x_8) ;  /* 0xfffffff400383947 */ /* 0x000fea000383ffff */
.L_x_0:
[----:B------:R-:W1:Y:S01]  /*0f70*/  LDC.64 R6, c[0x0][0x388] ;  /* 0x0000e200ff067b82 */ /* 0x000e620000000a00 */
[----:B------:R-:W-:-:S04]  /*0f80*/  IMAD R3, R2, R3, R4 ;  /* 0x0000000302037224 */ /* 0x000fc800078e0204 */
[----:B-1----:R-:W-:-:S05]  /*0f90*/  IMAD.WIDE R2, R3, 0x4, R6 ;  /* 0x0000000403027825 */ /* 0x002fca00078e0206 */
[----:B0-----:R-:W-:Y:S01]  /*0fa0*/  STG.E desc[UR6][R2.64], R0 ;  /* 0x0000000002007986 */ /* 0x001fe2000c101906 */
[----:B------:R-:W-:Y:S05]  /*0fb0*/  EXIT ;  /* 0x000000000000794d */ /* 0x000fea0003800000 */
.L_x_9:
[----:B------:R-:W-:-:S00]  /*0fc0*/  BRA `(.L_x_9) ;  /* 0xfffffffc00fc7947 */ /* 0x000fc0000383ffff */
[----:B------:R-:W-:-:S00]  /*0fd0*/  NOP ;  /* 0x0000000000007918 */ /* 0x000fc00000000000 */
        /* <DEDUP_REMOVED lines=10> */
.L_x_10:


//--------------------- .nv.shared.reserved.0     --------------------------
	.section	.nv.shared.reserved.0,"aw",@nobits
	.weak		__nv_reservedSMEM_offset_0_alias
	.size		__nv_reservedSMEM_offset_0_alias, 0, 64
	.other		__nv_reservedSMEM_offset_0_alias,@"STO_CUDA_RESERVED_SHARED STV_DEFAULT"
__nv_reservedSMEM_offset_0_alias:
	.zero		0
	.zero		64


//--------------------- .nv.constant0.pixel_binning_2d --------------------------
	.section	.nv.constant0.pixel_binning_2d,"a",@progbits
	.sectionflags	@""
	.align	4
.nv.constant0.pixel_binning_2d:
	.zero		924


//--------------------- SYMBOLS --------------------------

	.type		.nv.reservedSmem.offset0,@object
	.size		.nv.reservedSmem.offset0,0x4
